//
// Generated by NVIDIA NVVM Compiler
//
// Compiler Build ID: CL-36424714
// Cuda compilation tools, release 13.0, V13.0.88
// Based on NVVM 20.0.0
//

.version 9.0
.target sm_100
.address_size 64

	// .globl	_Z15threshold_naivePKfPffi

.visible .entry _Z15threshold_naivePKfPffi(
	.param .u64 .ptr .align 1 _Z15threshold_naivePKfPffi_param_0,
	.param .u64 .ptr .align 1 _Z15threshold_naivePKfPffi_param_1,
	.param .f32 _Z15threshold_naivePKfPffi_param_2,
	.param .u32 _Z15threshold_naivePKfPffi_param_3
)
{
	.reg .pred 	%p<3>;
	.reg .b32 	%r<7>;
	.reg .b32 	%f<3>;
	.reg .b64 	%rd<11>;

	ld.param.u64 	%rd2, [_Z15threshold_naivePKfPffi_param_0];
	ld.param.u64 	%rd3, [_Z15threshold_naivePKfPffi_param_1];
	ld.param.f32 	%f2, [_Z15threshold_naivePKfPffi_param_2];
	ld.param.u32 	%r2, [_Z15threshold_naivePKfPffi_param_3];
	cvta.to.global.u64 	%rd1, %rd3;
	mov.u32 	%r3, %ctaid.x;
	mov.u32 	%r4, %ntid.x;
	mov.u32 	%r5, %tid.x;
	mad.lo.s32 	%r1, %r3, %r4, %r5;
	setp.ge.s32 	%p1, %r1, %r2;
	@%p1 bra 	$L__BB0_4;
	cvta.to.global.u64 	%rd4, %rd2;
	mul.wide.s32 	%rd5, %r1, 4;
	add.s64 	%rd6, %rd4, %rd5;
	ld.global.f32 	%f1, [%rd6];
	setp.leu.f32 	%p2, %f1, %f2;
	@%p2 bra 	$L__BB0_3;
	add.s64 	%rd10, %rd1, %rd5;
	st.global.f32 	[%rd10], %f1;
	bra.uni 	$L__BB0_4;
$L__BB0_3:
	add.s64 	%rd8, %rd1, %rd5;
	mov.b32 	%r6, 0;
	st.global.u32 	[%rd8], %r6;
$L__BB0_4:
	ret;

}
	// .globl	_Z29stream_ordered_memory_examplev
.visible .entry _Z29stream_ordered_memory_examplev()
{


	ret;

}
	// .globl	_Z11tma_examplev
.visible .entry _Z11tma_examplev()
{


	ret;

}


// ===== COMPILED SASS (sm_100) =====

	.target	sm_100

	.elftype	@"ET_EXEC"


//--------------------- .note.nv.tkinfo           --------------------------
	.section	.note.nv.tkinfo,"",@"SHT_NOTE"
	.sectionflags	@"SHF_NOTE_NV_TKINFO"
	.tkinfo
        /*0018*/ 	.word	0x00000002
        /*0030*/ 	.string	""
        /*0030*/ 	.string	"ptxas"
        /*0030*/ 	.string	"Cuda compilation tools, release 13.0, V13.0.88"
        /*0030*/ 	.string	"Build cuda_13.0.r13.0/compiler.36424714_0"
        /*0030*/ 	.string	"-arch sm_100 -m 64 "



//--------------------- .note.nv.cuinfo           --------------------------
	.section	.note.nv.cuinfo,"",@"SHT_NOTE"
	.sectionflags	@"SHF_NOTE_NV_CUINFO"
        /*0018*/ 	.short	0x0002
        /*001a*/ 	.short	0x0064
        /*001c*/ 	.short	0x0082
	.zero		2


//--------------------- .nv.info                  --------------------------
	.section	.nv.info,"",@"SHT_CUDA_INFO"
	.align	4


	//----- nvinfo : EIATTR_REGCOUNT
	.align		4
        /*0000*/ 	.byte	0x04, 0x2f
        /*0002*/ 	.short	(.L_1 - .L_0)
	.align		4
.L_0:
        /*0004*/ 	.word	index@(_Z15threshold_naivePKfPffi)
        /*0008*/ 	.word	0x0000000a


	//----- nvinfo : EIATTR_FRAME_SIZE
	.align		4
.L_1:
        /*000c*/ 	.byte	0x04, 0x11
        /*000e*/ 	.short	(.L_3 - .L_2)
	.align		4
.L_2:
        /*0010*/ 	.word	index@(_Z15threshold_naivePKfPffi)
        /*0014*/ 	.word	0x00000000


	//----- nvinfo : EIATTR_REGCOUNT
	.align		4
.L_3:
        /*0018*/ 	.byte	0x04, 0x2f
        /*001a*/ 	.short	(.L_5 - .L_4)
	.align		4
.L_4:
        /*001c*/ 	.word	index@(_Z29stream_ordered_memory_examplev)
        /*0020*/ 	.word	0x00000004


	//----- nvinfo : EIATTR_FRAME_SIZE
	.align		4
.L_5:
        /*0024*/ 	.byte	0x04, 0x11
        /*0026*/ 	.short	(.L_7 - .L_6)
	.align		4
.L_6:
        /*0028*/ 	.word	index@(_Z29stream_ordered_memory_examplev)
        /*002c*/ 	.word	0x00000000


	//----- nvinfo : EIATTR_REGCOUNT
	.align		4
.L_7:
        /*0030*/ 	.byte	0x04, 0x2f
        /*0032*/ 	.short	(.L_9 - .L_8)
	.align		4
.L_8:
        /*0034*/ 	.word	index@(_Z11tma_examplev)
        /*0038*/ 	.word	0x00000004


	//----- nvinfo : EIATTR_FRAME_SIZE
	.align		4
.L_9:
        /*003c*/ 	.byte	0x04, 0x11
        /*003e*/ 	.short	(.L_11 - .L_10)
	.align		4
.L_10:
        /*0040*/ 	.word	index@(_Z11tma_examplev)
        /*0044*/ 	.word	0x00000000


	//----- nvinfo : EIATTR_MIN_STACK_SIZE
	.align		4
.L_11:
        /*0048*/ 	.byte	0x04, 0x12
        /*004a*/ 	.short	(.L_13 - .L_12)
	.align		4
.L_12:
        /*004c*/ 	.word	index@(_Z11tma_examplev)
        /*0050*/ 	.word	0x00000000


	//----- nvinfo : EIATTR_MIN_STACK_SIZE
	.align		4
.L_13:
        /*0054*/ 	.byte	0x04, 0x12
        /*0056*/ 	.short	(.L_15 - .L_14)
	.align		4
.L_14:
        /*0058*/ 	.word	index@(_Z29stream_ordered_memory_examplev)
        /*005c*/ 	.word	0x00000000


	//----- nvinfo : EIATTR_MIN_STACK_SIZE
	.align		4
.L_15:
        /*0060*/ 	.byte	0x04, 0x12
        /*0062*/ 	.short	(.L_17 - .L_16)
	.align		4
.L_16:
        /*0064*/ 	.word	index@(_Z15threshold_naivePKfPffi)
        /*0068*/ 	.word	0x00000000
.L_17:


//--------------------- .nv.compat                --------------------------
	.section	.nv.compat,"",@"SHT_CUDA_COMPAT_INFO"
	.align	4
        /*0000*/ 	.byte	0x02, 0x09, 0x00, 0x00, 0x02, 0x02, 0x01, 0x00, 0x02, 0x05, 0x05, 0x00, 0x03, 0x07, 0x01, 0x01
        /*0010*/ 	.byte	0x02, 0x03, 0x00, 0x00, 0x02, 0x06, 0x01, 0x00, 0x04, 0x0b, 0x08, 0x00, 0x09, 0x00, 0x00, 0x00
        /*0020*/ 	.byte	0x00, 0x00, 0x00, 0x00


//--------------------- .nv.info._Z11tma_examplev --------------------------
	.section	.nv.info._Z11tma_examplev,"",@"SHT_CUDA_INFO"
	.sectionflags	@""
	.align	4


	//----- nvinfo : EIATTR_CUDA_API_VERSION
	.align		4
        /*0000*/ 	.byte	0x04, 0x37
        /*0002*/ 	.short	(.L_19 - .L_18)
.L_18:
        /*0004*/ 	.word	0x00000082


	//----- nvinfo : EIATTR_SPARSE_MMA_MASK
	.align		4
.L_19:
        /*0008*/ 	.byte	0x03, 0x50
        /*000a*/ 	.short	0x0000


	//----- nvinfo : EIATTR_MAXREG_COUNT
	.align		4
        /*000c*/ 	.byte	0x03, 0x1b
        /*000e*/ 	.short	0x00ff


	//----- nvinfo : EIATTR_MERCURY_ISA_VERSION
	.align		4
        /*0010*/ 	.byte	0x03, 0x5f
        /*0012*/ 	.short	0x0101


	//----- nvinfo : EIATTR_VRC_CTA_INIT_COUNT
	.align		4
        /*0014*/ 	.byte	0x02, 0x4a
	.zero		1
	.zero		1


	//----- nvinfo : EIATTR_EXIT_INSTR_OFFSETS
	.align		4
        /*0018*/ 	.byte	0x04, 0x1c
        /*001a*/ 	.short	(.L_21 - .L_20)


	//   ....[0]....
.L_20:
        /*001c*/ 	.word	0x00000010


	//----- nvinfo : EIATTR_SW_WAR
	.align		4
.L_21:
        /*0020*/ 	.byte	0x04, 0x36
        /*0022*/ 	.short	(.L_23 - .L_22)
.L_22:
        /*0024*/ 	.word	0x00000008
.L_23:


//--------------------- .nv.info._Z29stream_ordered_memory_examplev --------------------------
	.section	.nv.info._Z29stream_ordered_memory_examplev,"",@"SHT_CUDA_INFO"
	.sectionflags	@""
	.align	4


	//----- nvinfo : EIATTR_CUDA_API_VERSION
	.align		4
        /*0000*/ 	.byte	0x04, 0x37
        /*0002*/ 	.short	(.L_25 - .L_24)
.L_24:
        /*0004*/ 	.word	0x00000082


	//----- nvinfo : EIATTR_SPARSE_MMA_MASK
	.align		4
.L_25:
        /*0008*/ 	.byte	0x03, 0x50
        /*000a*/ 	.short	0x0000


	//----- nvinfo : EIATTR_MAXREG_COUNT
	.align		4
        /*000c*/ 	.byte	0x03, 0x1b
        /*000e*/ 	.short	0x00ff


	//----- nvinfo : EIATTR_MERCURY_ISA_VERSION
	.align		4
        /*0010*/ 	.byte	0x03, 0x5f
        /*0012*/ 	.short	0x0101


	//----- nvinfo : EIATTR_VRC_CTA_INIT_COUNT
	.align		4
        /*0014*/ 	.byte	0x02, 0x4a
	.zero		1
	.zero		1


	//----- nvinfo : EIATTR_EXIT_INSTR_OFFSETS
	.align		4
        /*0018*/ 	.byte	0x04, 0x1c
        /*001a*/ 	.short	(.L_27 - .L_26)


	//   ....[0]....
.L_26:
        /*001c*/ 	.word	0x00000010


	//----- nvinfo : EIATTR_SW_WAR
	.align		4
.L_27:
        /*0020*/ 	.byte	0x04, 0x36
        /*0022*/ 	.short	(.L_29 - .L_28)
.L_28:
        /*0024*/ 	.word	0x00000008
.L_29:


//--------------------- .nv.info._Z15threshold_naivePKfPffi --------------------------
	.section	.nv.info._Z15threshold_naivePKfPffi,"",@"SHT_CUDA_INFO"
	.sectionflags	@""
	.align	4


	//----- nvinfo : EIATTR_CUDA_API_VERSION
	.align		4
        /*0000*/ 	.byte	0x04, 0x37
        /*0002*/ 	.short	(.L_31 - .L_30)
.L_30:
        /*0004*/ 	.word	0x00000082


	//----- nvinfo : EIATTR_KPARAM_INFO
	.align		4
.L_31:
        /*0008*/ 	.byte	0x04, 0x17
        /*000a*/ 	.short	(.L_33 - .L_32)
.L_32:
        /*000c*/ 	.word	0x00000000
        /*0010*/ 	.short	0x0003
        /*0012*/ 	.short	0x0014
        /*0014*/ 	.byte	0x00, 0xf0, 0x11, 0x00


	//----- nvinfo : EIATTR_KPARAM_INFO
	.align		4
.L_33:
        /*0018*/ 	.byte	0x04, 0x17
        /*001a*/ 	.short	(.L_35 - .L_34)
.L_34:
        /*001c*/ 	.word	0x00000000
        /*0020*/ 	.short	0x0002
        /*0022*/ 	.short	0x0010
        /*0024*/ 	.byte	0x00, 0xf0, 0x11, 0x00


	//----- nvinfo : EIATTR_KPARAM_INFO
	.align		4
.L_35:
        /*0028*/ 	.byte	0x04, 0x17
        /*002a*/ 	.short	(.L_37 - .L_36)
.L_36:
        /*002c*/ 	.word	0x00000000
        /*0030*/ 	.short	0x0001
        /*0032*/ 	.short	0x0008
        /*0034*/ 	.byte	0x00, 0xf5, 0x21, 0x00


	//----- nvinfo : EIATTR_KPARAM_INFO
	.align		4
.L_37:
        /*0038*/ 	.byte	0x04, 0x17
        /*003a*/ 	.short	(.L_39 - .L_38)
.L_38:
        /*003c*/ 	.word	0x00000000
        /*0040*/ 	.short	0x0000
        /*0042*/ 	.short	0x0000
        /*0044*/ 	.byte	0x00, 0xf5, 0x21, 0x00


	//----- nvinfo : EIATTR_SPARSE_MMA_MASK
	.align		4
.L_39:
        /*0048*/ 	.byte	0x03, 0x50
        /*004a*/ 	.short	0x0000


	//----- nvinfo : EIATTR_MAXREG_COUNT
	.align		4
        /*004c*/ 	.byte	0x03, 0x1b
        /*004e*/ 	.short	0x00ff


	//----- nvinfo : EIATTR_MERCURY_ISA_VERSION
	.align		4
        /*0050*/ 	.byte	0x03, 0x5f
        /*0052*/ 	.short	0x0101


	//----- nvinfo : EIATTR_VRC_CTA_INIT_COUNT
	.align		4
        /*0054*/ 	.byte	0x02, 0x4a
	.zero		1
	.zero		1


	//----- nvinfo : EIATTR_EXIT_INSTR_OFFSETS
	.align		4
        /*0058*/ 	.byte	0x04, 0x1c
        /*005a*/ 	.short	(.L_41 - .L_40)


	//   ....[0]....
.L_40:
        /*005c*/ 	.word	0x00000070


	//   ....[1]....
        /*0060*/ 	.word	0x00000110


	//   ....[2]....
        /*0064*/ 	.word	0x00000150


	//----- nvinfo : EIATTR_CBANK_PARAM_SIZE
	.align		4
.L_41:
        /*0068*/ 	.byte	0x03, 0x19
        /*006a*/ 	.short	0x0018


	//----- nvinfo : EIATTR_PARAM_CBANK
	.align		4
        /*006c*/ 	.byte	0x04, 0x0a
        /*006e*/ 	.short	(.L_43 - .L_42)
	.align		4
.L_42:
        /*0070*/ 	.word	index@(.nv.constant0._Z15threshold_naivePKfPffi)
        /*0074*/ 	.short	0x0380
        /*0076*/ 	.short	0x0018


	//----- nvinfo : EIATTR_SW_WAR
	.align		4
.L_43:
        /*0078*/ 	.byte	0x04, 0x36
        /*007a*/ 	.short	(.L_45 - .L_44)
.L_44:
        /*007c*/ 	.word	0x00000008
.L_45:


//--------------------- .nv.callgraph             --------------------------
	.section	.nv.callgraph,"",@"SHT_CUDA_CALLGRAPH"
	.align	4
	.sectionentsize	8
	.align		4
        /*0000*/ 	.word	0x00000000
	.align		4
        /*0004*/ 	.word	0xffffffff
	.align		4
        /*0008*/ 	.word	0x00000000
	.align		4
        /*000c*/ 	.word	0xfffffffe
	.align		4
        /*0010*/ 	.word	0x00000000
	.align		4
        /*0014*/ 	.word	0xfffffffd
	.align		4
        /*0018*/ 	.word	0x00000000
	.align		4
        /*001c*/ 	.word	0xfffffffc


//--------------------- .text._Z11tma_examplev    --------------------------
	.section	.text._Z11tma_examplev,"ax",@progbits
	.align	128
        .global         _Z11tma_examplev
        .type           _Z11tma_examplev,@function
        .size           _Z11tma_examplev,(.L_x_3 - _Z11tma_examplev)
        .other          _Z11tma_examplev,@"STO_CUDA_ENTRY STV_DEFAULT"
_Z11tma_examplev:
.text._Z11tma_examplev:
[----:B------:R-:W-:Y:S01]  /*0000*/  LDC R1, c[0x0][0x37c] ;  /* 0x0000df00ff017b82 */ /* 0x000fe20000000800 */
[----:B------:R-:W-:Y:S05]  /*0010*/  EXIT ;  /* 0x000000000000794d */ /* 0x000fea0003800000 */
.L_x_0:
[----:B------:R-:W-:-:S00]  /*0020*/  BRA `(.L_x_0) ;  /* 0xfffffffc00fc7947 */ /* 0x000fc0000383ffff */
[----:B------:R-:W-:-:S00]  /*0030*/  NOP ;  /* 0x0000000000007918 */ /* 0x000fc00000000000 */
        /* <DEDUP_REMOVED lines=12> */
.L_x_3:


//--------------------- .text._Z29stream_ordered_memory_examplev --------------------------
	.section	.text._Z29stream_ordered_memory_examplev,"ax",@progbits
	.align	128
        .global         _Z29stream_ordered_memory_examplev
        .type           _Z29stream_ordered_memory_examplev,@function
        .size           _Z29stream_ordered_memory_examplev,(.L_x_4 - _Z29stream_ordered_memory_examplev)
        .other          _Z29stream_ordered_memory_examplev,@"STO_CUDA_ENTRY STV_DEFAULT"
_Z29stream_ordered_memory_examplev:
.text._Z29stream_ordered_memory_examplev:
[----:B------:R-:W-:Y:S01]  /*0000*/  LDC R1, c[0x0][0x37c] ;  /* 0x0000df00ff017b82 */ /* 0x000fe20000000800 */
[----:B------:R-:W-:Y:S05]  /*0010*/  EXIT ;  /* 0x000000000000794d */ /* 0x000fea0003800000 */
.L_x_1:
        /* <DEDUP_REMOVED lines=14> */
.L_x_4:


//--------------------- .text._Z15threshold_naivePKfPffi --------------------------
	.section	.text._Z15threshold_naivePKfPffi,"ax",@progbits
	.align	128
        .global         _Z15threshold_naivePKfPffi
        .type           _Z15threshold_naivePKfPffi,@function
        .size           _Z15threshold_naivePKfPffi,(.L_x_5 - _Z15threshold_naivePKfPffi)
        .other          _Z15threshold_naivePKfPffi,@"STO_CUDA_ENTRY STV_DEFAULT"
_Z15threshold_naivePKfPffi:
.text._Z15threshold_naivePKfPffi:
[----:B------:R-:W-:Y:S01]  /*0000*/  LDC R1, c[0x0][0x37c] ;  /* 0x0000df00ff017b82 */ /* 0x000fe20000000800 */
[----:B------:R-:W0:Y:S07]  /*0010*/  S2R R0, SR_TID.X ;  /* 0x0000000000007919 */ /* 0x000e2e0000002100 */
[----:B------:R-:W0:Y:S01]  /*0020*/  S2UR UR4, SR_CTAID.X ;  /* 0x00000000000479c3 */ /* 0x000e220000002500 */
[----:B------:R-:W1:Y:S07]  /*0030*/  LDCU UR5, c[0x0][0x394] ;  /* 0x00007280ff0577ac */ /* 0x000e6e0008000800 */
[----:B------:R-:W0:Y:S02]  /*0040*/  LDC R7, c[0x0][0x360] ;  /* 0x0000d800ff077b82 */ /* 0x000e240000000800 */
[----:B0-----:R-:W-:-:S05]  /*0050*/  IMAD R7, R7, UR4, R0 ;  /* 0x0000000407077c24 */ /* 0x001fca000f8e0200 */
[----:B-1----:R-:W-:-:S13]  /*0060*/  ISETP.GE.AND P0, PT, R7, UR5, PT ;  /* 0x0000000507007c0c */ /* 0x002fda000bf06270 */
[----:B------:R-:W-:Y:S05]  /*0070*/  @P0 EXIT ;  /* 0x000000000000094d */ /* 0x000fea0003800000 */
[----:B------:R-:W0:Y:S01]  /*0080*/  LDC.64 R2, c[0x0][0x380] ;  /* 0x0000e000ff027b82 */ /* 0x000e220000000a00 */
[----:B------:R-:W1:Y:S01]  /*0090*/  LDCU.64 UR4, c[0x0][0x358] ;  /* 0x00006b00ff0477ac */ /* 0x000e620008000a00 */
[----:B------:R-:W2:Y:S01]  /*00a0*/  LDCU UR6, c[0x0][0x390] ;  /* 0x00007200ff0677ac */ /* 0x000ea20008000800 */
[----:B0-----:R-:W-:-:S06]  /*00b0*/  IMAD.WIDE R2, R7, 0x4, R2 ;  /* 0x0000000407027825 */ /* 0x001fcc00078e0202 */
[----:B-1----:R-:W2:Y:S02]  /*00c0*/  LDG.E R3, desc[UR4][R2.64] ;  /* 0x0000000402037981 */ /* 0x002ea4000c1e1900 */
[----:B--2---:R-:W-:-:S13]  /*00d0*/  FSETP.GT.AND P0, PT, R3, UR6, PT ;  /* 0x0000000603007c0b */ /* 0x004fda000bf04000 */
[----:B------:R-:W0:Y:S02]  /*00e0*/  @P0 LDC.64 R4, c[0x0][0x388] ;  /* 0x0000e200ff040b82 */ /* 0x000e240000000a00 */
[----:B0-----:R-:W-:-:S05]  /*00f0*/  @P0 IMAD.WIDE R4, R7, 0x4, R4 ;  /* 0x0000000407040825 */ /* 0x001fca00078e0204 */
[----:B------:R0:W-:Y:S01]  /*0100*/  @P0 STG.E desc[UR4][R4.64], R3 ;  /* 0x0000000304000986 */ /* 0x0001e2000c101904 */
[----:B------:R-:W-:Y:S05]  /*0110*/  @P0 EXIT ;  /* 0x000000000000094d */ /* 0x000fea0003800000 */
[----:B0-----:R-:W0:Y:S02]  /*0120*/  LDC.64 R2, c[0x0][0x388] ;  /* 0x0000e200ff027b82 */ /* 0x001e240000000a00 */
[----:B0-----:R-:W-:-:S05]  /*0130*/  IMAD.WIDE R2, R7, 0x4, R2 ;  /* 0x0000000407027825 */ /* 0x001fca00078e0202 */
[----:B------:R-:W-:Y:S01]  /*0140*/  STG.E desc[UR4][R2.64], RZ ;  /* 0x000000ff02007986 */ /* 0x000fe2000c101904 */
[----:B------:R-:W-:Y:S05]  /*0150*/  EXIT ;  /* 0x000000000000794d */ /* 0x000fea0003800000 */
.L_x_2:
        /* <DEDUP_REMOVED lines=10> */
.L_x_5:


//--------------------- .nv.shared.reserved.0     --------------------------
	.section	.nv.shared.reserved.0,"aw",@nobits
	.weak		__nv_reservedSMEM_offset_0_alias
	.size		__nv_reservedSMEM_offset_0_alias, 0, 64
	.other		__nv_reservedSMEM_offset_0_alias,@"STO_CUDA_RESERVED_SHARED STV_DEFAULT"
__nv_reservedSMEM_offset_0_alias:
	.zero		0
	.zero		64


//--------------------- .nv.constant0._Z11tma_examplev --------------------------
	.section	.nv.constant0._Z11tma_examplev,"a",@progbits
	.sectionflags	@""
	.align	4
.nv.constant0._Z11tma_examplev:
	.zero		896


//--------------------- .nv.constant0._Z29stream_ordered_memory_examplev --------------------------
	.section	.nv.constant0._Z29stream_ordered_memory_examplev,"a",@progbits
	.sectionflags	@""
	.align	4
.nv.constant0._Z29stream_ordered_memory_examplev:
	.zero		896


//--------------------- .nv.constant0._Z15threshold_naivePKfPffi --------------------------
	.section	.nv.constant0._Z15threshold_naivePKfPffi,"a",@progbits
	.sectionflags	@""
	.align	4
.nv.constant0._Z15threshold_naivePKfPffi:
	.zero		920


//--------------------- SYMBOLS --------------------------

	.type		.nv.reservedSmem.offset0,@object
	.size		.nv.reservedSmem.offset0,0x4
